//
// Generated by NVIDIA NVVM Compiler
//
// Compiler Build ID: CL-36424714
// Cuda compilation tools, release 13.0, V13.0.88
// Based on NVVM 20.0.0
//

.version 9.0
.target sm_100
.address_size 64

	// .globl	_Z17convolutionKernelPfS_ii

.visible .entry _Z17convolutionKernelPfS_ii(
	.param .u64 .ptr .align 1 _Z17convolutionKernelPfS_ii_param_0,
	.param .u64 .ptr .align 1 _Z17convolutionKernelPfS_ii_param_1,
	.param .u32 _Z17convolutionKernelPfS_ii_param_2,
	.param .u32 _Z17convolutionKernelPfS_ii_param_3
)
{


	ret;

}


// ===== COMPILED SASS (sm_100) =====

	.target	sm_100

	.elftype	@"ET_EXEC"


//--------------------- .note.nv.tkinfo           --------------------------
	.section	.note.nv.tkinfo,"",@"SHT_NOTE"
	.sectionflags	@"SHF_NOTE_NV_TKINFO"
	.tkinfo
        /*0018*/ 	.word	0x00000002
        /*0030*/ 	.string	""
        /*0030*/ 	.string	"ptxas"
        /*0030*/ 	.string	"Cuda compilation tools, release 13.0, V13.0.88"
        /*0030*/ 	.string	"Build cuda_13.0.r13.0/compiler.36424714_0"
        /*0030*/ 	.string	"-arch sm_100 -m 64 "



//--------------------- .note.nv.cuinfo           --------------------------
	.section	.note.nv.cuinfo,"",@"SHT_NOTE"
	.sectionflags	@"SHF_NOTE_NV_CUINFO"
        /*0018*/ 	.short	0x0002
        /*001a*/ 	.short	0x0064
        /*001c*/ 	.short	0x0082
	.zero		2


//--------------------- .nv.info                  --------------------------
	.section	.nv.info,"",@"SHT_CUDA_INFO"
	.align	4


	//----- nvinfo : EIATTR_REGCOUNT
	.align		4
        /*0000*/ 	.byte	0x04, 0x2f
        /*0002*/ 	.short	(.L_1 - .L_0)
	.align		4
.L_0:
        /*0004*/ 	.word	index@(_Z17convolutionKernelPfS_ii)
        /*0008*/ 	.word	0x00000004


	//----- nvinfo : EIATTR_FRAME_SIZE
	.align		4
.L_1:
        /*000c*/ 	.byte	0x04, 0x11
        /*000e*/ 	.short	(.L_3 - .L_2)
	.align		4
.L_2:
        /*0010*/ 	.word	index@(_Z17convolutionKernelPfS_ii)
        /*0014*/ 	.word	0x00000000


	//----- nvinfo : EIATTR_MIN_STACK_SIZE
	.align		4
.L_3:
        /*0018*/ 	.byte	0x04, 0x12
        /*001a*/ 	.short	(.L_5 - .L_4)
	.align		4
.L_4:
        /*001c*/ 	.word	index@(_Z17convolutionKernelPfS_ii)
        /*0020*/ 	.word	0x00000000
.L_5:


//--------------------- .nv.compat                --------------------------
	.section	.nv.compat,"",@"SHT_CUDA_COMPAT_INFO"
	.align	4
        /*0000*/ 	.byte	0x02, 0x09, 0x00, 0x00, 0x02, 0x02, 0x01, 0x00, 0x02, 0x05, 0x05, 0x00, 0x03, 0x07, 0x01, 0x01
        /*0010*/ 	.byte	0x02, 0x03, 0x00, 0x00, 0x02, 0x06, 0x01, 0x00, 0x04, 0x0b, 0x08, 0x00, 0x09, 0x00, 0x00, 0x00
        /*0020*/ 	.byte	0x00, 0x00, 0x00, 0x00


//--------------------- .nv.info._Z17convolutionKernelPfS_ii --------------------------
	.section	.nv.info._Z17convolutionKernelPfS_ii,"",@"SHT_CUDA_INFO"
	.sectionflags	@""
	.align	4


	//----- nvinfo : EIATTR_CUDA_API_VERSION
	.align		4
        /*0000*/ 	.byte	0x04, 0x37
        /*0002*/ 	.short	(.L_7 - .L_6)
.L_6:
        /*0004*/ 	.word	0x00000082


	//----- nvinfo : EIATTR_KPARAM_INFO
	.align		4
.L_7:
        /*0008*/ 	.byte	0x04, 0x17
        /*000a*/ 	.short	(.L_9 - .L_8)
.L_8:
        /*000c*/ 	.word	0x00000000
        /*0010*/ 	.short	0x0003
        /*0012*/ 	.short	0x0014
        /*0014*/ 	.byte	0x00, 0xf0, 0x11, 0x00


	//----- nvinfo : EIATTR_KPARAM_INFO
	.align		4
.L_9:
        /*0018*/ 	.byte	0x04, 0x17
        /*001a*/ 	.short	(.L_11 - .L_10)
.L_10:
        /*001c*/ 	.word	0x00000000
        /*0020*/ 	.short	0x0002
        /*0022*/ 	.short	0x0010
        /*0024*/ 	.byte	0x00, 0xf0, 0x11, 0x00


	//----- nvinfo : EIATTR_KPARAM_INFO
	.align		4
.L_11:
        /*0028*/ 	.byte	0x04, 0x17
        /*002a*/ 	.short	(.L_13 - .L_12)
.L_12:
        /*002c*/ 	.word	0x00000000
        /*0030*/ 	.short	0x0001
        /*0032*/ 	.short	0x0008
        /*0034*/ 	.byte	0x00, 0xf5, 0x21, 0x00


	//----- nvinfo : EIATTR_KPARAM_INFO
	.align		4
.L_13:
        /*0038*/ 	.byte	0x04, 0x17
        /*003a*/ 	.short	(.L_15 - .L_14)
.L_14:
        /*003c*/ 	.word	0x00000000
        /*0040*/ 	.short	0x0000
        /*0042*/ 	.short	0x0000
        /*0044*/ 	.byte	0x00, 0xf5, 0x21, 0x00


	//----- nvinfo : EIATTR_SPARSE_MMA_MASK
	.align		4
.L_15:
        /*0048*/ 	.byte	0x03, 0x50
        /*004a*/ 	.short	0x0000


	//----- nvinfo : EIATTR_MAXREG_COUNT
	.align		4
        /*004c*/ 	.byte	0x03, 0x1b
        /*004e*/ 	.short	0x00ff


	//----- nvinfo : EIATTR_MERCURY_ISA_VERSION
	.align		4
        /*0050*/ 	.byte	0x03, 0x5f
        /*0052*/ 	.short	0x0101


	//----- nvinfo : EIATTR_VRC_CTA_INIT_COUNT
	.align		4
        /*0054*/ 	.byte	0x02, 0x4a
	.zero		1
	.zero		1


	//----- nvinfo : EIATTR_EXIT_INSTR_OFFSETS
	.align		4
        /*0058*/ 	.byte	0x04, 0x1c
        /*005a*/ 	.short	(.L_17 - .L_16)


	//   ....[0]....
.L_16:
        /*005c*/ 	.word	0x00000010


	//----- nvinfo : EIATTR_CBANK_PARAM_SIZE
	.align		4
.L_17:
        /*0060*/ 	.byte	0x03, 0x19
        /*0062*/ 	.short	0x0018


	//----- nvinfo : EIATTR_PARAM_CBANK
	.align		4
        /*0064*/ 	.byte	0x04, 0x0a
        /*0066*/ 	.short	(.L_19 - .L_18)
	.align		4
.L_18:
        /*0068*/ 	.word	index@(.nv.constant0._Z17convolutionKernelPfS_ii)
        /*006c*/ 	.short	0x0380
        /*006e*/ 	.short	0x0018


	//----- nvinfo : EIATTR_SW_WAR
	.align		4
.L_19:
        /*0070*/ 	.byte	0x04, 0x36
        /*0072*/ 	.short	(.L_21 - .L_20)
.L_20:
        /*0074*/ 	.word	0x00000008
.L_21:


//--------------------- .nv.callgraph             --------------------------
	.section	.nv.callgraph,"",@"SHT_CUDA_CALLGRAPH"
	.align	4
	.sectionentsize	8
	.align		4
        /*0000*/ 	.word	0x00000000
	.align		4
        /*0004*/ 	.word	0xffffffff
	.align		4
        /*0008*/ 	.word	0x00000000
	.align		4
        /*000c*/ 	.word	0xfffffffe
	.align		4
        /*0010*/ 	.word	0x00000000
	.align		4
        /*0014*/ 	.word	0xfffffffd
	.align		4
        /*0018*/ 	.word	0x00000000
	.align		4
        /*001c*/ 	.word	0xfffffffc


//--------------------- .text._Z17convolutionKernelPfS_ii --------------------------
	.section	.text._Z17convolutionKernelPfS_ii,"ax",@progbits
	.align	128
        .global         _Z17convolutionKernelPfS_ii
        .type           _Z17convolutionKernelPfS_ii,@function
        .size           _Z17convolutionKernelPfS_ii,(.L_x_1 - _Z17convolutionKernelPfS_ii)
        .other          _Z17convolutionKernelPfS_ii,@"STO_CUDA_ENTRY STV_DEFAULT"
_Z17convolutionKernelPfS_ii:
.text._Z17convolutionKernelPfS_ii:
[----:B------:R-:W-:Y:S01]  /*0000*/  LDC R1, c[0x0][0x37c] ;  /* 0x0000df00ff017b82 */ /* 0x000fe20000000800 */
[----:B------:R-:W-:Y:S05]  /*0010*/  EXIT ;  /* 0x000000000000794d */ /* 0x000fea0003800000 */
.L_x_0:
[----:B------:R-:W-:-:S00]  /*0020*/  BRA `(.L_x_0) ;  /* 0xfffffffc00fc7947 */ /* 0x000fc0000383ffff */
[----:B------:R-:W-:-:S00]  /*0030*/  NOP ;  /* 0x0000000000007918 */ /* 0x000fc00000000000 */
        /* <DEDUP_REMOVED lines=12> */
.L_x_1:


//--------------------- .nv.shared.reserved.0     --------------------------
	.section	.nv.shared.reserved.0,"aw",@nobits
	.weak		__nv_reservedSMEM_offset_0_alias
	.size		__nv_reservedSMEM_offset_0_alias, 0, 64
	.other		__nv_reservedSMEM_offset_0_alias,@"STO_CUDA_RESERVED_SHARED STV_DEFAULT"
__nv_reservedSMEM_offset_0_alias:
	.zero		0
	.zero		64


//--------------------- .nv.constant0._Z17convolutionKernelPfS_ii --------------------------
	.section	.nv.constant0._Z17convolutionKernelPfS_ii,"a",@progbits
	.sectionflags	@""
	.align	4
.nv.constant0._Z17convolutionKernelPfS_ii:
	.zero		920


//--------------------- SYMBOLS --------------------------

	.type		.nv.reservedSmem.offset0,@object
	.size		.nv.reservedSmem.offset0,0x4
